	.headerflags	@"EF_CUDA_TEXMODE_UNIFIED EF_CUDA_64BIT_ADDRESS EF_CUDA_ACCELERATORS EF_CUDA_SM90 EF_CUDA_VIRTUAL_SM(EF_CUDA_SM90)"
	.elftype	@"ET_EXEC"


//--------------------- .nv.info                  --------------------------
	.section	.nv.info,"",@"SHT_CUDA_INFO"
	.align	4


	//----- nvinfo : EIATTR_REGCOUNT
	.align		4
        /*0000*/ 	.byte	0x04, 0x2f
        /*0002*/ 	.short	(.L_1 - .L_0)
	.align		4
.L_0:
        /*0004*/ 	.word	index@(triton_poi_fused_max_pool2d_with_indices_1)
        /*0008*/ 	.word	0x0000001d


	//----- nvinfo : EIATTR_MIN_STACK_SIZE
	.align		4
.L_1:
        /*000c*/ 	.byte	0x04, 0x12
        /*000e*/ 	.short	(.L_3 - .L_2)
	.align		4
.L_2:
        /*0010*/ 	.word	index@(triton_poi_fused_max_pool2d_with_indices_1)
        /*0014*/ 	.word	0x00000000


	//----- nvinfo : EIATTR_FRAME_SIZE
	.align		4
.L_3:
        /*0018*/ 	.byte	0x04, 0x11
        /*001a*/ 	.short	(.L_5 - .L_4)
	.align		4
.L_4:
        /*001c*/ 	.word	index@(triton_poi_fused_max_pool2d_with_indices_1)
        /*0020*/ 	.word	0x00000000


	//----- nvinfo : EIATTR_MIN_STACK_SIZE
	.align		4
.L_5:
        /*0024*/ 	.byte	0x04, 0x12
        /*0026*/ 	.short	(.L_7 - .L_6)
	.align		4
.L_6:
        /*0028*/ 	.word	index@(triton_poi_fused_max_pool2d_with_indices_1)
        /*002c*/ 	.word	0x00000000
.L_7:


//--------------------- .nv.info.triton_poi_fused_max_pool2d_with_indices_1 --------------------------
	.section	.nv.info.triton_poi_fused_max_pool2d_with_indices_1,"",@"SHT_CUDA_INFO"
	.sectionflags	@""
	.align	4


	//----- nvinfo : EIATTR_CUDA_API_VERSION
	.align		4
        /*0000*/ 	.byte	0x04, 0x37
        /*0002*/ 	.short	(.L_9 - .L_8)
.L_8:
        /*0004*/ 	.word	0x0000007c


	//----- nvinfo : EIATTR_KPARAM_INFO
	.align		4
.L_9:
        /*0008*/ 	.byte	0x04, 0x17
        /*000a*/ 	.short	(.L_11 - .L_10)
.L_10:
        /*000c*/ 	.word	0x00000000
        /*0010*/ 	.short	0x0003
        /*0012*/ 	.short	0x0018
        /*0014*/ 	.byte	0x00, 0xf0, 0x11, 0x00


	//----- nvinfo : EIATTR_KPARAM_INFO
	.align		4
.L_11:
        /*0018*/ 	.byte	0x04, 0x17
        /*001a*/ 	.short	(.L_13 - .L_12)
.L_12:
        /*001c*/ 	.word	0x00000000
        /*0020*/ 	.short	0x0002
        /*0022*/ 	.short	0x0010
        /*0024*/ 	.byte	0x00, 0xf4, 0x21, 0x00


	//----- nvinfo : EIATTR_KPARAM_INFO
	.align		4
.L_13:
        /*0028*/ 	.byte	0x04, 0x17
        /*002a*/ 	.short	(.L_15 - .L_14)
.L_14:
        /*002c*/ 	.word	0x00000000
        /*0030*/ 	.short	0x0001
        /*0032*/ 	.short	0x0008
        /*0034*/ 	.byte	0x00, 0xf4, 0x21, 0x00


	//----- nvinfo : EIATTR_KPARAM_INFO
	.align		4
.L_15:
        /*0038*/ 	.byte	0x04, 0x17
        /*003a*/ 	.short	(.L_17 - .L_16)
.L_16:
        /*003c*/ 	.word	0x00000000
        /*0040*/ 	.short	0x0000
        /*0042*/ 	.short	0x0000
        /*0044*/ 	.byte	0x00, 0xf4, 0x21, 0x00


	//----- nvinfo : EIATTR_SPARSE_MMA_MASK
	.align		4
.L_17:
        /*0048*/ 	.byte	0x03, 0x50
        /*004a*/ 	.short	0x0000


	//----- nvinfo : EIATTR_MAXREG_COUNT
	.align		4
        /*004c*/ 	.byte	0x03, 0x1b
        /*004e*/ 	.short	0x00ff


	//----- nvinfo : EIATTR_EXIT_INSTR_OFFSETS
	.align		4
        /*0050*/ 	.byte	0x04, 0x1c
        /*0052*/ 	.short	(.L_19 - .L_18)


	//   ....[0]....
.L_18:
        /*0054*/ 	.word	0x00000d50


	//----- nvinfo : EIATTR_REQNTID
	.align		4
.L_19:
        /*0058*/ 	.byte	0x04, 0x10
        /*005a*/ 	.short	(.L_21 - .L_20)
.L_20:
        /*005c*/ 	.word	0x00000080
        /*0060*/ 	.word	0x00000001
        /*0064*/ 	.word	0x00000001


	//----- nvinfo : EIATTR_CBANK_PARAM_SIZE
	.align		4
.L_21:
        /*0068*/ 	.byte	0x03, 0x19
        /*006a*/ 	.short	0x001c


	//----- nvinfo : EIATTR_PARAM_CBANK
	.align		4
        /*006c*/ 	.byte	0x04, 0x0a
        /*006e*/ 	.short	(.L_23 - .L_22)
	.align		4
.L_22:
        /*0070*/ 	.word	index@(.nv.constant0.triton_poi_fused_max_pool2d_with_indices_1)
        /*0074*/ 	.short	0x0210
        /*0076*/ 	.short	0x001c


	//----- nvinfo : EIATTR_SW_WAR
	.align		4
.L_23:
        /*0078*/ 	.byte	0x04, 0x36
        /*007a*/ 	.short	(.L_25 - .L_24)
.L_24:
        /*007c*/ 	.word	0x00000008
.L_25:


//--------------------- .nv.callgraph             --------------------------
	.section	.nv.callgraph,"",@"SHT_CUDA_CALLGRAPH"
	.align	4
	.sectionentsize	8
	.align		4
        /*0000*/ 	.word	0x00000000
	.align		4
        /*0004*/ 	.word	0xffffffff
	.align		4
        /*0008*/ 	.word	0x00000000
	.align		4
        /*000c*/ 	.word	0xfffffffe
	.align		4
        /*0010*/ 	.word	0x00000000
	.align		4
        /*0014*/ 	.word	0xfffffffd
	.align		4
        /*0018*/ 	.word	0x00000000
	.align		4
        /*001c*/ 	.word	0xfffffffc


//--------------------- .text.triton_poi_fused_max_pool2d_with_indices_1 --------------------------
	.section	.text.triton_poi_fused_max_pool2d_with_indices_1,"ax",@progbits
	.align	128
        .global         triton_poi_fused_max_pool2d_with_indices_1
        .type           triton_poi_fused_max_pool2d_with_indices_1,@function
        .size           triton_poi_fused_max_pool2d_with_indices_1,(.L_x_1 - triton_poi_fused_max_pool2d_with_indices_1)
        .other          triton_poi_fused_max_pool2d_with_indices_1,@"STO_CUDA_ENTRY STV_DEFAULT"
triton_poi_fused_max_pool2d_with_indices_1:
.text.triton_poi_fused_max_pool2d_with_indices_1:
[----:B------:R-:W-:Y:S01]  /*0000*/  LDC R1, c[0x0][0x28] ;  /* 0x00000a00ff017b82 */ /* 0x000fe20000000800 */
[----:B------:R-:W1:Y:S01]  /*0010*/  S2R R0, SR_TID.X ;  /* 0x0000000000007919 */ /* 0x000e620000002100 */
[----:B------:R-:W-:Y:S01]  /*0020*/  CS2R R20, SRZ ;  /* 0x0000000000147805 */ /* 0x000fe2000001ff00 */
[----:B------:R-:W-:Y:S01]  /*0030*/  IMAD.MOV.U32 R19, RZ, RZ, RZ ;  /* 0x000000ffff137224 */ /* 0x000fe200078e00ff */
[----:B------:R-:W-:Y:S01]  /*0040*/  ULDC.64 UR4, c[0x0][0x208] ;  /* 0x0000820000047ab9 */ /* 0x000fe20000000a00 */
[----:B------:R-:W2:Y:S01]  /*0050*/  S2R R5, SR_CTAID.X ;  /* 0x0000000000057919 */ /* 0x000ea20000002500 */
[----:B------:R-:W-:Y:S01]  /*0060*/  IMAD.MOV.U32 R16, RZ, RZ, RZ ;  /* 0x000000ffff107224 */ /* 0x000fe200078e00ff */
[----:B------:R-:W-:Y:S01]  /*0070*/  ULDC.64 UR6, c[0x0][0x220] ;  /* 0x0000880000067ab9 */ /* 0x000fe20000000a00 */
[----:B-1----:R-:W-:Y:S01]  /*0080*/  IMAD.SHL.U32 R0, R0, 0x2, RZ ;  /* 0x0000000200007824 */ /* 0x002fe200078e00ff */
[----:B--2---:R-:W-:-:S04]  /*0090*/  SHF.R.S32.HI R3, RZ, 0x17, R5 ;  /* 0x00000017ff037819 */ /* 0x004fc80000011405 */
[----:B------:R-:W-:Y:S02]  /*00a0*/  LOP3.LUT R0, R0, 0xfe, RZ, 0xc0, !PT ;  /* 0x000000fe00007812 */ /* 0x000fe400078ec0ff */
[----:B------:R-:W-:-:S03]  /*00b0*/  SGXT R3, R3, 0x1 ;  /* 0x000000010303781a */ /* 0x000fc60000000200 */
[----:B------:R-:W-:-:S04]  /*00c0*/  IMAD R14, R5, 0x100, R0 ;  /* 0x00000100050e7824 */ /* 0x000fc800078e0200 */
[----:B------:R-:W-:Y:S01]  /*00d0*/  VIADD R12, R14, 0x1 ;  /* 0x000000010e0c7836 */ /* 0x000fe20000000000 */
[----:B------:R-:W-:-:S04]  /*00e0*/  LEA.HI R0, R3, R14, RZ, 0x4 ;  /* 0x0000000e03007211 */ /* 0x000fc800078f20ff */
[----:B------:R-:W-:Y:S02]  /*00f0*/  SHF.R.S32.HI R18, RZ, 0x4, R0 ;  /* 0x00000004ff127819 */ /* 0x000fe40000011400 */
[----:B------:R-:W-:Y:S02]  /*0100*/  LEA.HI R4, R3, R12, RZ, 0x4 ;  /* 0x0000000c03047211 */ /* 0x000fe400078f20ff */
[----:B------:R-:W-:Y:S01]  /*0110*/  LEA.HI R6, R18, R18, RZ, 0x4 ;  /* 0x0000001212067211 */ /* 0x000fe200078f20ff */
[----:B------:R-:W1:Y:S01]  /*0120*/  LDC.64 R2, c[0x0][0x210] ;  /* 0x00008400ff027b82 */ /* 0x000e620000000a00 */
[----:B------:R-:W-:Y:S01]  /*0130*/  LOP3.LUT R13, R0, 0xfffffff0, RZ, 0xc0, !PT ;  /* 0xfffffff0000d7812 */ /* 0x000fe200078ec0ff */
[----:B------:R-:W-:Y:S01]  /*0140*/  IMAD.SHL.U32 R15, R18, 0x40, RZ ;  /* 0x00000040120f7824 */ /* 0x000fe200078e00ff */
[----:B------:R-:W-:Y:S01]  /*0150*/  LOP3.LUT R7, R6, 0xfffffff0, RZ, 0xc0, !PT ;  /* 0xfffffff006077812 */ /* 0x000fe200078ec0ff */
[----:B------:R-:W-:Y:S01]  /*0160*/  IMAD.MOV.U32 R0, RZ, RZ, RZ ;  /* 0x000000ffff007224 */ /* 0x000fe200078e00ff */
[----:B------:R-:W-:Y:S01]  /*0170*/  LOP3.LUT R5, R4, 0xfffffff0, RZ, 0xc0, !PT ;  /* 0xfffffff004057812 */ /* 0x000fe200078ec0ff */
[----:B------:R-:W-:-:S02]  /*0180*/  IMAD.IADD R13, R14, 0x1, -R13 ;  /* 0x000000010e0d7824 */ /* 0x000fc400078e0a0d */
[----:B------:R-:W-:Y:S02]  /*0190*/  IMAD.IADD R18, R18, 0x1, -R7 ;  /* 0x0000000112127824 */ /* 0x000fe400078e0a07 */
[----:B------:R-:W-:Y:S02]  /*01a0*/  IMAD.IADD R12, R12, 0x1, -R5 ;  /* 0x000000010c0c7824 */ /* 0x000fe400078e0a05 */
[--C-:B------:R-:W-:Y:S01]  /*01b0*/  IMAD R17, R13, 0x2, R15.reuse ;  /* 0x000000020d117824 */ /* 0x100fe200078e020f */
[----:B------:R-:W-:Y:S01]  /*01c0*/  ISETP.GT.AND P1, PT, R18, RZ, PT ;  /* 0x000000ff1200720c */ /* 0x000fe20003f24270 */
[C---:B------:R-:W-:Y:S02]  /*01d0*/  IMAD R15, R12.reuse, 0x2, R15 ;  /* 0x000000020c0f7824 */ /* 0x040fe400078e020f */
[----:B------:R-:W-:Y:S01]  /*01e0*/  VIADD R5, R17, 0xffffffdf ;  /* 0xffffffdf11057836 */ /* 0x000fe20000000000 */
[----:B------:R-:W-:Y:S01]  /*01f0*/  ISETP.GT.AND P3, PT, R13, RZ, P1 ;  /* 0x000000ff0d00720c */ /* 0x000fe20000f64270 */
[----:B------:R-:W-:Y:S01]  /*0200*/  VIADD R9, R15, 0xffffffdf ;  /* 0xffffffdf0f097836 */ /* 0x000fe20000000000 */
[----:B------:R-:W-:Y:S01]  /*0210*/  ISETP.GT.AND P2, PT, R13, -0x1, P1 ;  /* 0xffffffff0d00780c */ /* 0x000fe20000f44270 */
[----:B------:R-:W-:Y:S01]  /*0220*/  VIADD R11, R15, 0xffffffe0 ;  /* 0xffffffe00f0b7836 */ /* 0x000fe20000000000 */
[C---:B------:R-:W-:Y:S01]  /*0230*/  ISETP.GT.AND P4, PT, R12.reuse, RZ, P1 ;  /* 0x000000ff0c00720c */ /* 0x040fe20000f84270 */
[----:B------:R-:W-:Y:S01]  /*0240*/  VIADD R7, R17, 0xffffffe0 ;  /* 0xffffffe011077836 */ /* 0x000fe20000000000 */
[----:B------:R-:W-:Y:S01]  /*0250*/  ISETP.GT.AND P1, PT, R12, -0x1, P1 ;  /* 0xffffffff0c00780c */ /* 0x000fe20000f24270 */
[----:B-1----:R-:W-:-:S04]  /*0260*/  IMAD.WIDE R4, R5, 0x4, R2 ;  /* 0x0000000405047825 */ /* 0x002fc800078e0202 */
[--C-:B------:R-:W-:Y:S02]  /*0270*/  IMAD.WIDE R8, R9, 0x4, R2.reuse ;  /* 0x0000000409087825 */ /* 0x100fe400078e0202 */
[----:B------:R1:W2:Y:S02]  /*0280*/  @P3 LDG.E.EL R20, desc[UR4][R4.64] ;  /* 0x0000000404143981 */ /* 0x0002a4000c2e1900 */
[--C-:B------:R-:W-:Y:S02]  /*0290*/  IMAD.WIDE R10, R11, 0x4, R2.reuse ;  /* 0x000000040b0a7825 */ /* 0x100fe400078e0202 */
[----:B------:R-:W3:Y:S02]  /*02a0*/  @P4 LDG.E.EL R19, desc[UR4][R8.64] ;  /* 0x0000000408134981 */ /* 0x000ee4000c2e1900 */
[----:B------:R-:W-:Y:S02]  /*02b0*/  IMAD.WIDE R6, R7, 0x4, R2 ;  /* 0x0000000407067825 */ /* 0x000fe400078e0202 */
[----:B------:R4:W5:Y:S02]  /*02c0*/  @P1 LDG.E.EL R16, desc[UR4][R10.64] ;  /* 0x000000040a101981 */ /* 0x000964000c2e1900 */
[----:B------:R-:W-:-:S02]  /*02d0*/  VIADD R23, R15, 0xffffffe1 ;  /* 0xffffffe10f177836 */ /* 0x000fc40000000000 */
[----:B------:R-:W5:Y:S01]  /*02e0*/  @P2 LDG.E.EL R0, desc[UR4][R6.64] ;  /* 0x0000000406002981 */ /* 0x000f62000c2e1900 */
[----:B------:R-:W-:Y:S02]  /*02f0*/  VIADD R25, R17, 0xffffffe1 ;  /* 0xffffffe111197836 */ /* 0x000fe40000000000 */
[----:B------:R-:W-:Y:S01]  /*0300*/  IMAD.WIDE R22, R23, 0x4, R2 ;  /* 0x0000000417167825 */ /* 0x000fe200078e0202 */
[----:B------:R-:W-:-:S03]  /*0310*/  ISETP.GT.AND P0, PT, R18, -0x1, PT ;  /* 0xffffffff1200780c */ /* 0x000fc60003f04270 */
[----:B------:R-:W-:Y:S01]  /*0320*/  IMAD.MOV.U32 R26, RZ, RZ, RZ ;  /* 0x000000ffff1a7224 */ /* 0x000fe200078e00ff */
[----:B------:R4:W5:Y:S01]  /*0330*/  @P1 LDG.E.EL R21, desc[UR4][R22.64] ;  /* 0x0000000416151981 */ /* 0x000962000c2e1900 */
[----:B------:R-:W-:Y:S01]  /*0340*/  IMAD.WIDE R24, R25, 0x4, R2 ;  /* 0x0000000419187825 */ /* 0x000fe200078e0202 */
[----:B------:R-:W-:-:S03]  /*0350*/  ISETP.GT.AND P6, PT, R13, RZ, P0 ;  /* 0x000000ff0d00720c */ /* 0x000fc600007c4270 */
[----:B-1----:R-:W-:Y:S01]  /*0360*/  VIADD R5, R17, 0xffffffff ;  /* 0xffffffff11057836 */ /* 0x002fe20000000000 */
[----:B------:R-:W5:Y:S01]  /*0370*/  @P2 LDG.E.EL R26, desc[UR4][R24.64] ;  /* 0x00000004181a2981 */ /* 0x000f62000c2e1900 */
[----:B----4-:R-:W-:Y:S02]  /*0380*/  CS2R R10, SRZ ;  /* 0x00000000000a7805 */ /* 0x010fe4000001ff00 */
[----:B------:R-:W-:Y:S01]  /*0390*/  IMAD.WIDE R4, R5, 0x4, R2 ;  /* 0x0000000405047825 */ /* 0x000fe200078e0202 */
[----:B------:R-:W-:-:S05]  /*03a0*/  ISETP.GT.AND P0, PT, R12, RZ, P0 ;  /* 0x000000ff0c00720c */ /* 0x000fca0000704270 */
[----:B------:R-:W4:Y:S01]  /*03b0*/  @P6 LDG.E.EL R10, desc[UR4][R4.64] ;  /* 0x00000004040a6981 */ /* 0x000f22000c2e1900 */
[----:B0-----:R-:W-:Y:S02]  /*03c0*/  IMAD.MOV.U32 R22, RZ, RZ, RZ ;  /* 0x000000ffff167224 */ /* 0x001fe400078e00ff */
[----:B------:R-:W-:-:S05]  /*03d0*/  IMAD.WIDE R8, R15, 0x4, R2 ;  /* 0x000000040f087825 */ /* 0x000fca00078e0202 */
[----:B------:R-:W4:Y:S01]  /*03e0*/  @P0 LDG.E.EL R22, desc[UR4][R8.64+-0x4] ;  /* 0xfffffc0408160981 */ /* 0x000f22000c2e1900 */
[----:B------:R-:W-:-:S04]  /*03f0*/  VIADD R7, R17, 0x1f ;  /* 0x0000001f11077836 */ /* 0x000fc80000000000 */
[----:B------:R-:W-:-:S05]  /*0400*/  IMAD.WIDE R6, R7, 0x4, R2 ;  /* 0x0000000407067825 */ /* 0x000fca00078e0202 */
[----:B------:R0:W4:Y:S01]  /*0410*/  @P6 LDG.E.EL R11, desc[UR4][R6.64] ;  /* 0x00000004060b6981 */ /* 0x000122000c2e1900 */
[----:B------:R-:W-:Y:S01]  /*0420*/  LOP3.LUT R13, R18, R13, RZ, 0xfc, !PT ;  /* 0x0000000d120d7212 */ /* 0x000fe200078efcff */
[----:B0-----:R-:W-:Y:S01]  /*0430*/  IMAD.MOV.U32 R6, RZ, RZ, RZ ;  /* 0x000000ffff067224 */ /* 0x001fe200078e00ff */
[----:B--2---:R-:W-:Y:S02]  /*0440*/  SEL R23, R20, 0xff800000, P3 ;  /* 0xff80000014177807 */ /* 0x004fe40001800000 */
[----:B---3--:R-:W-:Y:S02]  /*0450*/  SEL R20, R19, 0xff800000, P4 ;  /* 0xff80000013147807 */ /* 0x008fe40002000000 */
[----:B-----5:R-:W-:Y:S02]  /*0460*/  SEL R19, R16, 0xff800000, P1 ;  /* 0xff80000010137807 */ /* 0x020fe40000800000 */
[----:B------:R-:W-:Y:S02]  /*0470*/  SEL R16, R0, 0xff800000, P2 ;  /* 0xff80000000107807 */ /* 0x000fe40001000000 */
[----:B------:R-:W-:-:S02]  /*0480*/  FSETP.GT.AND P4, PT, R19, R20, PT ;  /* 0x000000141300720b */ /* 0x000fc40003f84000 */
[----:B------:R-:W-:Y:S02]  /*0490*/  FSETP.GT.AND P5, PT, R16, R23, PT ;  /* 0x000000171000720b */ /* 0x000fe40003fa4000 */
[----:B------:R-:W-:-:S04]  /*04a0*/  SEL R4, R21, 0xff800000, P1 ;  /* 0xff80000015047807 */ /* 0x000fc80000800000 */
[----:B------:R-:W-:Y:S02]  /*04b0*/  FSETP.NAN.AND P1, PT, R4, R4, PT ;  /* 0x000000040400720b */ /* 0x000fe40003f28000 */
[----:B------:R-:W-:Y:S02]  /*04c0*/  SEL R5, R26, 0xff800000, P2 ;  /* 0xff8000001a057807 */ /* 0x000fe40001000000 */
[C---:B------:R-:W-:Y:S02]  /*04d0*/  FSETP.NAN.AND P2, PT, R19.reuse, R19, PT ;  /* 0x000000131300720b */ /* 0x040fe40003f48000 */
[----:B------:R-:W-:Y:S02]  /*04e0*/  FSETP.NAN.AND P3, PT, R16, R16, PT ;  /* 0x000000101000720b */ /* 0x000fe40003f68000 */
[----:B------:R-:W-:Y:S02]  /*04f0*/  @!P4 SEL R19, R19, R20, P2 ;  /* 0x000000141313c207 */ /* 0x000fe40001000000 */
[----:B------:R-:W-:-:S02]  /*0500*/  FSETP.NAN.AND P2, PT, R5, R5, PT ;  /* 0x000000050500720b */ /* 0x000fc40003f48000 */
[----:B------:R-:W-:Y:S02]  /*0510*/  @!P5 SEL R16, R16, R23, P3 ;  /* 0x000000171010d207 */ /* 0x000fe40001800000 */
[----:B------:R-:W-:Y:S02]  /*0520*/  FSETP.GEU.AND P3, PT, R19, R4, PT ;  /* 0x000000041300720b */ /* 0x000fe40003f6e000 */
[----:B----4-:R-:W-:Y:S02]  /*0530*/  SEL R10, R10, 0xff800000, P6 ;  /* 0xff8000000a0a7807 */ /* 0x010fe40003000000 */
[----:B------:R-:W-:Y:S02]  /*0540*/  @!P1 SEL R4, R4, R19, !P3 ;  /* 0x0000001304049207 */ /* 0x000fe40005800000 */
[----:B------:R-:W-:Y:S02]  /*0550*/  P2R R20, PR, RZ, 0x10 ;  /* 0x00000010ff147803 */ /* 0x000fe40000000000 */
[----:B------:R-:W-:-:S02]  /*0560*/  FSETP.NAN.AND P1, PT, R10, R10, PT ;  /* 0x0000000a0a00720b */ /* 0x000fc40003f28000 */
[----:B------:R-:W-:-:S04]  /*0570*/  FSETP.GEU.AND P4, PT, R16, R5, PT ;  /* 0x000000051000720b */ /* 0x000fc80003f8e000 */
[----:B------:R-:W-:Y:S02]  /*0580*/  @!P2 SEL R5, R5, R16, !P4 ;  /* 0x000000100505a207 */ /* 0x000fe40006000000 */
[----:B------:R-:W-:Y:S02]  /*0590*/  P2R R19, PR, RZ, 0x10 ;  /* 0x00000010ff137803 */ /* 0x000fe40000000000 */
[----:B------:R-:W-:Y:S02]  /*05a0*/  FSETP.GEU.AND P4, PT, R5, R10, PT ;  /* 0x0000000a0500720b */ /* 0x000fe40003f8e000 */
[----:B------:R-:W-:Y:S02]  /*05b0*/  SEL R7, R22, 0xff800000, P0 ;  /* 0xff80000016077807 */ /* 0x000fe40000000000 */
[----:B------:R-:W-:Y:S02]  /*05c0*/  @!P1 SEL R10, R10, R5, !P4 ;  /* 0x000000050a0a9207 */ /* 0x000fe40006000000 */
[----:B------:R-:W-:-:S02]  /*05d0*/  FSETP.NAN.AND P1, PT, R7, R7, PT ;  /* 0x000000070700720b */ /* 0x000fc40003f28000 */
[----:B------:R-:W-:-:S04]  /*05e0*/  FSETP.GEU.AND P2, PT, R4, R7, PT ;  /* 0x000000070400720b */ /* 0x000fc80003f4e000 */
[----:B------:R-:W-:-:S07]  /*05f0*/  P2R R21, PR, RZ, 0x4 ;  /* 0x00000004ff157803 */ /* 0x000fce0000000000 */
[----:B------:R-:W-:Y:S02]  /*0600*/  @!P1 SEL R7, R7, R4, !P2 ;  /* 0x0000000407079207 */ /* 0x000fe40005000000 */
[----:B------:R-:W-:Y:S01]  /*0610*/  ISETP.GT.AND P2, PT, R13, -0x1, PT ;  /* 0xffffffff0d00780c */ /* 0x000fe20003f44270 */
[----:B------:R-:W-:-:S12]  /*0620*/  IMAD.WIDE R4, R17, 0x4, R2 ;  /* 0x0000000411047825 */ /* 0x000fd800078e0202 */
[----:B------:R-:W2:Y:S01]  /*0630*/  @P2 LDG.E.EL R6, desc[UR4][R4.64] ;  /* 0x0000000404062981 */ /* 0x000ea2000c2e1900 */
[----:B------:R-:W-:Y:S02]  /*0640*/  SEL R0, R11, 0xff800000, P6 ;  /* 0xff8000000b007807 */ /* 0x000fe40003000000 */
[----:B------:R-:W-:Y:S02]  /*0650*/  P2R R16, PR, RZ, 0x10 ;  /* 0x00000010ff107803 */ /* 0x000fe40000000000 */
[----:B------:R-:W-:Y:S02]  /*0660*/  LOP3.LUT R12, R18, R12, RZ, 0xfc, !PT ;  /* 0x0000000c120c7212 */ /* 0x000fe400078efcff */
[----:B--2---:R-:W-:-:S04]  /*0670*/  SEL R11, R6, 0xff800000, P2 ;  /* 0xff800000060b7807 */ /* 0x004fc80001000000 */
[-C--:B------:R-:W-:Y:S02]  /*0680*/  FSETP.NAN.AND P1, PT, R11, R11.reuse, PT ;  /* 0x0000000b0b00720b */ /* 0x080fe40003f28000 */
[----:B------:R-:W-:Y:S01]  /*0690*/  FSETP.GEU.AND P4, PT, R10, R11, PT ;  /* 0x0000000b0a00720b */ /* 0x000fe20003f8e000 */
[----:B------:R-:W-:-:S10]  /*06a0*/  IMAD.MOV.U32 R6, RZ, RZ, RZ ;  /* 0x000000ffff067224 */ /* 0x000fd400078e00ff */
[----:B------:R-:W-:Y:S02]  /*06b0*/  @!P1 SEL R11, R11, R10, !P4 ;  /* 0x0000000a0b0b9207 */ /* 0x000fe40006000000 */
[----:B------:R-:W-:-:S13]  /*06c0*/  ISETP.GT.AND P1, PT, R12, -0x1, PT ;  /* 0xffffffff0c00780c */ /* 0x000fda0003f24270 */
[----:B------:R-:W2:Y:S01]  /*06d0*/  @P1 LDG.E.EL R6, desc[UR4][R8.64] ;  /* 0x0000000408061981 */ /* 0x000ea2000c2e1900 */
[----:B------:R-:W-:Y:S02]  /*06e0*/  P2R R13, PR, RZ, 0x10 ;  /* 0x00000010ff0d7803 */ /* 0x000fe40000000000 */
[----:B--2---:R-:W-:-:S04]  /*06f0*/  SEL R6, R6, 0xff800000, P1 ;  /* 0xff80000006067807 */ /* 0x004fc80000800000 */
[-C--:B------:R-:W-:Y:S02]  /*0700*/  FSETP.NAN.AND P6, PT, R6, R6.reuse, PT ;  /* 0x000000060600720b */ /* 0x080fe40003fc8000 */
[----:B------:R-:W-:-:S11]  /*0710*/  FSETP.GEU.AND P4, PT, R7, R6, PT ;  /* 0x000000060700720b */ /* 0x000fd60003f8e000 */
[----:B------:R-:W-:Y:S01]  /*0720*/  @!P6 SEL R6, R6, R7, !P4 ;  /* 0x000000070606e207 */ /* 0x000fe20006000000 */
[----:B------:R-:W-:-:S06]  /*0730*/  IMAD.MOV.U32 R7, RZ, RZ, RZ ;  /* 0x000000ffff077224 */ /* 0x000fcc00078e00ff */
        /* <DEDUP_REMOVED lines=8> */
[----:B------:R-:W-:Y:S01]  /*07c0*/  P2R R10, PR, RZ, 0x10 ;  /* 0x00000010ff0a7803 */ /* 0x000fe20000000000 */
[----:B------:R-:W-:-:S04]  /*07d0*/  VIADD R5, R15, 0x1f ;  /* 0x0000001f0f057836 */ /* 0x000fc80000000000 */
[----:B------:R-:W-:Y:S01]  /*07e0*/  IMAD.WIDE R4, R5, 0x4, R2 ;  /* 0x0000000405047825 */ /* 0x000fe200078e0202 */
[----:B--2---:R-:W-:-:S04]  /*07f0*/  SEL R11, R11, 0xff800000, P1 ;  /* 0xff8000000b0b7807 */ /* 0x004fc80000800000 */
[-C--:B------:R-:W-:Y:S02]  /*0800*/  FSETP.NAN.AND P6, PT, R11, R11.reuse, PT ;  /* 0x0000000b0b00720b */ /* 0x080fe40003fc8000 */
[----:B------:R-:W-:-:S11]  /*0810*/  FSETP.GEU.AND P4, PT, R6, R11, PT ;  /* 0x0000000b0600720b */ /* 0x000fd60003f8e000 */
[----:B------:R-:W-:Y:S01]  /*0820*/  @!P6 SEL R11, R11, R6, !P4 ;  /* 0x000000060b0be207 */ /* 0x000fe20006000000 */
[----:B------:R-:W-:-:S06]  /*0830*/  IMAD.MOV.U32 R6, RZ, RZ, RZ ;  /* 0x000000ffff067224 */ /* 0x000fcc00078e00ff */
[----:B------:R-:W2:Y:S01]  /*0840*/  @P0 LDG.E.EL R6, desc[UR4][R4.64] ;  /* 0x0000000404060981 */ /* 0x000ea2000c2e1900 */
[----:B------:R-:W-:Y:S01]  /*0850*/  FSETP.NAN.AND P6, PT, R0, R0, PT ;  /* 0x000000000000720b */ /* 0x000fe20003fc8000 */
[----:B------:R-:W-:-:S04]  /*0860*/  VIADD R9, R17, 0x20 ;  /* 0x0000002011097836 */ /* 0x000fc80000000000 */
[----:B------:R-:W-:Y:S01]  /*0870*/  IMAD.WIDE R8, R9, 0x4, R2 ;  /* 0x0000000409087825 */ /* 0x000fe200078e0202 */
[----:B--2---:R-:W-:Y:S02]  /*0880*/  SEL R6, R6, 0xff800000, P0 ;  /* 0xff80000006067807 */ /* 0x004fe40000000000 */
[----:B------:R-:W-:-:S05]  /*0890*/  FSETP.GEU.AND P0, PT, R7, R0, PT ;  /* 0x000000000700720b */ /* 0x000fca0003f0e000 */
[----:B------:R-:W-:Y:S01]  /*08a0*/  @!P6 SEL R0, R0, R7, !P0 ;  /* 0x000000070000e207 */ /* 0x000fe20004000000 */
[----:B------:R-:W-:-:S06]  /*08b0*/  IMAD.MOV.U32 R7, RZ, RZ, RZ ;  /* 0x000000ffff077224 */ /* 0x000fcc00078e00ff */
[----:B------:R-:W2:Y:S01]  /*08c0*/  @P2 LDG.E.EL R7, desc[UR4][R8.64] ;  /* 0x0000000408072981 */ /* 0x000ea2000c2e1900 */
[----:B------:R-:W-:Y:S01]  /*08d0*/  P2R R18, PR, RZ, 0x10 ;  /* 0x00000010ff127803 */ /* 0x000fe20000000000 */
[----:B------:R-:W-:Y:S01]  /*08e0*/  VIADD R5, R15, 0x20 ;  /* 0x000000200f057836 */ /* 0x000fe20000000000 */
[----:B--2---:R-:W-:-:S04]  /*08f0*/  SEL R7, R7, 0xff800000, P2 ;  /* 0xff80000007077807 */ /* 0x004fc80001000000 */
[-C--:B------:R-:W-:Y:S02]  /*0900*/  FSETP.NAN.AND P4, PT, R7, R7.reuse, PT ;  /* 0x000000070700720b */ /* 0x080fe40003f88000 */
[----:B------:R-:W-:-:S11]  /*0910*/  FSETP.GEU.AND P6, PT, R0, R7, PT ;  /* 0x000000070000720b */ /* 0x000fd60003fce000 */
[----:B------:R-:W-:Y:S02]  /*0920*/  @!P4 SEL R7, R7, R0, !P6 ;  /* 0x000000000707c207 */ /* 0x000fe40007000000 */
[----:B------:R-:W-:Y:S02]  /*0930*/  SEL R0, RZ, 0x1, !P5 ;  /* 0x00000001ff007807 */ /* 0x000fe40006800000 */
[----:B------:R-:W-:Y:S02]  /*0940*/  FSETP.NAN.AND P5, PT, R6, R6, PT ;  /* 0x000000060600720b */ /* 0x000fe40003fa8000 */
[----:B------:R-:W-:-:S04]  /*0950*/  ISETP.NE.AND P4, PT, R20, RZ, PT ;  /* 0x000000ff1400720c */ /* 0x000fc80003f85270 */
[----:B------:R-:W-:Y:S02]  /*0960*/  SEL R4, RZ, 0x1, !P4 ;  /* 0x00000001ff047807 */ /* 0x000fe40006000000 */
[----:B------:R-:W-:-:S05]  /*0970*/  FSETP.GEU.AND P4, PT, R11, R6, PT ;  /* 0x000000060b00720b */ /* 0x000fca0003f8e000 */
[----:B------:R-:W-:Y:S02]  /*0980*/  @!P5 SEL R6, R6, R11, !P4 ;  /* 0x0000000b0606d207 */ /* 0x000fe40006000000 */
[----:B------:R-:W-:Y:S02]  /*0990*/  ISETP.NE.AND P5, PT, R19, RZ, PT ;  /* 0x000000ff1300720c */ /* 0x000fe40003fa5270 */
[----:B------:R-:W-:Y:S02]  /*09a0*/  SEL R8, R4, 0x2, P3 ;  /* 0x0000000204087807 */ /* 0x000fe40001800000 */
[----:B------:R-:W-:Y:S01]  /*09b0*/  SEL R11, R0, 0x2, P5 ;  /* 0x00000002000b7807 */ /* 0x000fe20002800000 */
[----:B------:R-:W-:Y:S02]  /*09c0*/  IMAD.MOV.U32 R0, RZ, RZ, RZ ;  /* 0x000000ffff007224 */ /* 0x000fe400078e00ff */
[----:B------:R-:W-:-:S05]  /*09d0*/  IMAD.WIDE R4, R5, 0x4, R2 ;  /* 0x0000000405047825 */ /* 0x000fca00078e0202 */
[----:B------:R-:W2:Y:S01]  /*09e0*/  @P1 LDG.E.EL R0, desc[UR4][R4.64] ;  /* 0x0000000404001981 */ /* 0x000ea2000c2e1900 */
[----:B------:R-:W-:Y:S02]  /*09f0*/  P2R R22, PR, RZ, 0x1 ;  /* 0x00000001ff167803 */ /* 0x000fe40000000000 */
[----:B------:R-:W-:-:S04]  /*0a00*/  ISETP.NE.AND P0, PT, R12, RZ, PT ;  /* 0x000000ff0c00720c */ /* 0x000fc80003f05270 */
[----:B------:R-:W-:Y:S02]  /*0a10*/  P2R R12, PR, RZ, 0x1 ;  /* 0x00000001ff0c7803 */ /* 0x000fe40000000000 */
[----:B------:R-:W-:-:S04]  /*0a20*/  ISETP.NE.AND P0, PT, R13, RZ, PT ;  /* 0x000000ff0d00720c */ /* 0x000fc80003f05270 */
[----:B------:R-:W-:Y:S02]  /*0a30*/  P2R R13, PR, RZ, 0x1 ;  /* 0x00000001ff0d7803 */ /* 0x000fe40000000000 */
[----:B------:R-:W-:-:S04]  /*0a40*/  ISETP.NE.AND P0, PT, R21, RZ, PT ;  /* 0x000000ff1500720c */ /* 0x000fc80003f05270 */
[----:B------:R-:W-:Y:S02]  /*0a50*/  P2R R21, PR, RZ, 0x1 ;  /* 0x00000001ff157803 */ /* 0x000fe40000000000 */
[----:B------:R-:W-:Y:S01]  /*0a60*/  ISETP.NE.AND P0, PT, R16, RZ, PT ;  /* 0x000000ff1000720c */ /* 0x000fe20003f05270 */
[----:B------:R-:W-:-:S03]  /*0a70*/  VIADD R9, R17, 0x21 ;  /* 0x0000002111097836 */ /* 0x000fc60000000000 */
[----:B------:R-:W-:Y:S02]  /*0a80*/  SEL R11, R11, 0x3, P0 ;  /* 0x000000030b0b7807 */ /* 0x000fe40000000000 */
[----:B------:R-:W-:-:S04]  /*0a90*/  ISETP.NE.AND P0, PT, R21, RZ, PT ;  /* 0x000000ff1500720c */ /* 0x000fc80003f05270 */
[----:B------:R-:W-:Y:S01]  /*0aa0*/  SEL R16, R8, 0x3, P0 ;  /* 0x0000000308107807 */ /* 0x000fe20000000000 */
[----:B------:R-:W-:Y:S01]  /*0ab0*/  IMAD.WIDE R8, R9, 0x4, R2 ;  /* 0x0000000409087825 */ /* 0x000fe200078e0202 */
[----:B--2---:R-:W-:-:S04]  /*0ac0*/  SEL R0, R0, 0xff800000, P1 ;  /* 0xff80000000007807 */ /* 0x004fc80000800000 */
[-C--:B------:R-:W-:Y:S02]  /*0ad0*/  FSETP.NAN.AND P3, PT, R0, R0.reuse, PT ;  /* 0x000000000000720b */ /* 0x080fe40003f68000 */
[----:B------:R-:W-:-:S11]  /*0ae0*/  FSETP.GEU.AND P5, PT, R6, R0, PT ;  /* 0x000000000600720b */ /* 0x000fd60003fae000 */
[----:B------:R-:W-:Y:S01]  /*0af0*/  @!P3 SEL R0, R0, R6, !P5 ;  /* 0x000000060000b207 */ /* 0x000fe20006800000 */
[----:B------:R-:W-:-:S06]  /*0b00*/  IMAD.MOV.U32 R6, RZ, RZ, RZ ;  /* 0x000000ffff067224 */ /* 0x000fcc00078e00ff */
[----:B------:R-:W2:Y:S01]  /*0b10*/  @P2 LDG.E.EL R6, desc[UR4][R8.64] ;  /* 0x0000000408062981 */ /* 0x000ea2000c2e1900 */
[----:B------:R-:W-:Y:S01]  /*0b20*/  ISETP.NE.AND P0, PT, R13, RZ, PT ;  /* 0x000000ff0d00720c */ /* 0x000fe20003f05270 */
[----:B------:R-:W-:Y:S01]  /*0b30*/  IMAD.MOV.U32 R5, RZ, RZ, RZ ;  /* 0x000000ffff057224 */ /* 0x000fe200078e00ff */
[----:B--2---:R-:W-:Y:S02]  /*0b40*/  SEL R4, R6, 0xff800000, P2 ;  /* 0xff80000006047807 */ /* 0x004fe40001000000 */
[----:B------:R-:W-:Y:S01]  /*0b50*/  SEL R6, R11, 0x4, P0 ;  /* 0x000000040b067807 */ /* 0x000fe20000000000 */
[----:B------:R-:W-:Y:S01]  /*0b60*/  VIADD R11, R15, 0x21 ;  /* 0x000000210f0b7836 */ /* 0x000fe20000000000 */
[----:B------:R-:W-:-:S03]  /*0b70*/  ISETP.NE.AND P2, PT, R10, RZ, PT ;  /* 0x000000ff0a00720c */ /* 0x000fc60003f45270 */
[----:B------:R-:W-:Y:S01]  /*0b80*/  IMAD.WIDE R10, R11, 0x4, R2 ;  /* 0x000000040b0a7825 */ /* 0x000fe200078e0202 */
[----:B------:R-:W-:Y:S01]  /*0b90*/  ISETP.NE.AND P0, PT, R12, RZ, PT ;  /* 0x000000ff0c00720c */ /* 0x000fe20003f05270 */
[----:B------:R-:W0:Y:S03]  /*0ba0*/  LDC.64 R2, c[0x0][0x218] ;  /* 0x00008600ff027b82 */ /* 0x000e260000000a00 */
[----:B------:R1:W2:Y:S01]  /*0bb0*/  @P1 LDG.E.EL R5, desc[UR4][R10.64] ;  /* 0x000000040a051981 */ /* 0x0002a2000c2e1900 */
[----:B------:R-:W-:Y:S02]  /*0bc0*/  SEL R16, R16, 0x4, P0 ;  /* 0x0000000410107807 */ /* 0x000fe40000000000 */
[----:B------:R-:W-:Y:S02]  /*0bd0*/  ISETP.NE.AND P3, PT, R18, RZ, PT ;  /* 0x000000ff1200720c */ /* 0x000fe40003f65270 */
[----:B------:R-:W-:-:S02]  /*0be0*/  ISETP.NE.AND P0, PT, R22, RZ, PT ;  /* 0x000000ff1600720c */ /* 0x000fc40003f05270 */
[----:B------:R-:W-:Y:S02]  /*0bf0*/  SEL R6, R6, 0x5, P2 ;  /* 0x0000000506067807 */ /* 0x000fe40001000000 */
[----:B------:R-:W-:Y:S02]  /*0c00*/  SEL R16, R16, 0x5, P3 ;  /* 0x0000000510107807 */ /* 0x000fe40001800000 */
[----:B------:R-:W-:Y:S02]  /*0c10*/  SEL R6, R6, 0x6, P0 ;  /* 0x0000000606067807 */ /* 0x000fe40000000000 */
[----:B------:R-:W-:Y:S02]  /*0c20*/  SEL R16, R16, 0x6, P4 ;  /* 0x0000000610107807 */ /* 0x000fe40002000000 */
[----:B------:R-:W-:Y:S02]  /*0c30*/  SEL R6, R6, 0x7, P6 ;  /* 0x0000000706067807 */ /* 0x000fe40003000000 */
[----:B------:R-:W-:-:S02]  /*0c40*/  FSETP.GEU.AND P2, PT, R7, R4, PT ;  /* 0x000000040700720b */ /* 0x000fc40003f4e000 */
[----:B------:R-:W-:Y:S02]  /*0c50*/  SEL R16, R16, 0x7, P5 ;  /* 0x0000000710107807 */ /* 0x000fe40002800000 */
[----:B------:R-:W-:Y:S02]  /*0c60*/  SEL R6, R6, 0x8, P2 ;  /* 0x0000000806067807 */ /* 0x000fe40001000000 */
[----:B------:R-:W-:Y:S02]  /*0c70*/  IADD3 R8, P4, R14, UR6, RZ ;  /* 0x000000060e087c10 */ /* 0x000fe4000ff9e0ff */
[----:B-1----:R-:W-:Y:S01]  /*0c80*/  LOP3.LUT R11, R6, 0xff, RZ, 0xc0, !PT ;  /* 0x000000ff060b7812 */ /* 0x002fe200078ec0ff */
[C---:B0-----:R-:W-:Y:S01]  /*0c90*/  IMAD.WIDE R2, R14.reuse, 0x4, R2 ;  /* 0x000000040e027825 */ /* 0x041fe200078e0202 */
[----:B------:R-:W-:Y:S02]  /*0ca0*/  LEA.HI.X.SX32 R9, R14, UR7, 0x1, P4 ;  /* 0x000000070e097c11 */ /* 0x000fe4000a0f0eff */
[----:B--2---:R-:W-:-:S02]  /*0cb0*/  SEL R5, R5, 0xff800000, P1 ;  /* 0xff80000005057807 */ /* 0x004fc40000800000 */
[----:B------:R-:W-:Y:S02]  /*0cc0*/  FSETP.NAN.AND P1, PT, R4, R4, PT ;  /* 0x000000040400720b */ /* 0x000fe40003f28000 */
[-C--:B------:R-:W-:Y:S02]  /*0cd0*/  FSETP.NAN.AND P0, PT, R5, R5.reuse, PT ;  /* 0x000000050500720b */ /* 0x080fe40003f08000 */
[----:B------:R-:W-:-:S04]  /*0ce0*/  FSETP.GEU.AND P3, PT, R0, R5, PT ;  /* 0x000000050000720b */ /* 0x000fc80003f6e000 */
[----:B------:R-:W-:-:S05]  /*0cf0*/  SEL R16, R16, 0x8, P3 ;  /* 0x0000000810107807 */ /* 0x000fca0001800000 */
[----:B------:R-:W-:Y:S01]  /*0d00*/  @!P1 SEL R4, R4, R7, !P2 ;  /* 0x0000000704049207 */ /* 0x000fe20005000000 */
[----:B------:R-:W-:Y:S01]  /*0d10*/  IMAD R11, R16, 0x100, R11 ;  /* 0x00000100100b7824 */ /* 0x000fe200078e020b */
[----:B------:R-:W-:-:S05]  /*0d20*/  @!P0 SEL R5, R5, R0, !P3 ;  /* 0x0000000005058207 */ /* 0x000fca0005800000 */
[----:B------:R-:W-:Y:S04]  /*0d30*/  STG.E.64 desc[UR4][R2.64], R4 ;  /* 0x0000000402007986 */ /* 0x000fe8000c101b04 */
[----:B------:R-:W-:Y:S01]  /*0d40*/  STG.E.U16 desc[UR4][R8.64], R11 ;  /* 0x0000000b08007986 */ /* 0x000fe2000c101504 */
[----:B------:R-:W-:Y:S05]  /*0d50*/  EXIT ;  /* 0x000000000000794d */ /* 0x000fea0003800000 */
.L_x_0:
[----:B------:R-:W-:-:S00]  /*0d60*/  BRA `(.L_x_0) ;  /* 0xfffffffc00fc7947 */ /* 0x000fc0000383ffff */
[----:B------:R-:W-:-:S00]  /*0d70*/  NOP ;  /* 0x0000000000007918 */ /* 0x000fc00000000000 */
        /* <DEDUP_REMOVED lines=8> */
.L_x_1:


//--------------------- .nv.constant0.triton_poi_fused_max_pool2d_with_indices_1 --------------------------
	.section	.nv.constant0.triton_poi_fused_max_pool2d_with_indices_1,"a",@progbits
	.sectionflags	@""
	.align	4
.nv.constant0.triton_poi_fused_max_pool2d_with_indices_1:
	.zero		556
